//
// Generated by NVIDIA NVVM Compiler
//
// Compiler Build ID: CL-36424714
// Cuda compilation tools, release 13.0, V13.0.88
// Based on NVVM 20.0.0
//

.version 9.0
.target sm_100
.address_size 64

	// .globl	_Z9KernelMuliPfS_S_
.extern .shared .align 16 .b8 shared[];

.visible .entry _Z9KernelMuliPfS_S_(
	.param .u32 _Z9KernelMuliPfS_S__param_0,
	.param .u64 .ptr .align 1 _Z9KernelMuliPfS_S__param_1,
	.param .u64 .ptr .align 1 _Z9KernelMuliPfS_S__param_2,
	.param .u64 .ptr .align 1 _Z9KernelMuliPfS_S__param_3
)
{
	.reg .pred 	%p<7>;
	.reg .b32 	%r<31>;
	.reg .b32 	%f<16>;
	.reg .b64 	%rd<25>;

	ld.param.u32 	%r12, [_Z9KernelMuliPfS_S__param_0];
	ld.param.u64 	%rd4, [_Z9KernelMuliPfS_S__param_1];
	ld.param.u64 	%rd5, [_Z9KernelMuliPfS_S__param_2];
	ld.param.u64 	%rd6, [_Z9KernelMuliPfS_S__param_3];
	cvta.to.global.u64 	%rd1, %rd6;
	cvta.to.global.u64 	%rd2, %rd5;
	cvta.to.global.u64 	%rd3, %rd4;
	mov.u32 	%r13, %ctaid.x;
	mov.u32 	%r14, %ntid.x;
	mov.u32 	%r15, %tid.x;
	mad.lo.s32 	%r29, %r13, %r14, %r15;
	mov.u32 	%r16, %nctaid.x;
	mul.lo.s32 	%r2, %r14, %r16;
	setp.ge.s32 	%p1, %r29, %r12;
	@%p1 bra 	$L__BB0_7;
	add.s32 	%r17, %r29, %r2;
	max.s32 	%r18, %r12, %r17;
	setp.lt.s32 	%p2, %r17, %r12;
	selp.u32 	%r19, 1, 0, %p2;
	add.s32 	%r20, %r17, %r19;
	sub.s32 	%r21, %r18, %r20;
	div.u32 	%r22, %r21, %r2;
	add.s32 	%r3, %r22, %r19;
	and.b32  	%r23, %r3, 3;
	setp.eq.s32 	%p3, %r23, 3;
	@%p3 bra 	$L__BB0_4;
	add.s32 	%r24, %r3, 1;
	and.b32  	%r25, %r24, 3;
	neg.s32 	%r27, %r25;
$L__BB0_3:
	.pragma "nounroll";
	mul.wide.s32 	%rd7, %r29, 4;
	add.s64 	%rd8, %rd1, %rd7;
	add.s64 	%rd9, %rd2, %rd7;
	add.s64 	%rd10, %rd3, %rd7;
	ld.global.f32 	%f1, [%rd10];
	ld.global.f32 	%f2, [%rd9];
	mul.f32 	%f3, %f1, %f2;
	st.global.f32 	[%rd8], %f3;
	add.s32 	%r29, %r29, %r2;
	add.s32 	%r27, %r27, 1;
	setp.ne.s32 	%p4, %r27, 0;
	@%p4 bra 	$L__BB0_3;
$L__BB0_4:
	setp.lt.u32 	%p5, %r3, 3;
	@%p5 bra 	$L__BB0_7;
	mul.wide.s32 	%rd15, %r2, 4;
	shl.b32 	%r26, %r2, 2;
$L__BB0_6:
	mul.wide.s32 	%rd11, %r29, 4;
	add.s64 	%rd12, %rd3, %rd11;
	ld.global.f32 	%f4, [%rd12];
	add.s64 	%rd13, %rd2, %rd11;
	ld.global.f32 	%f5, [%rd13];
	mul.f32 	%f6, %f4, %f5;
	add.s64 	%rd14, %rd1, %rd11;
	st.global.f32 	[%rd14], %f6;
	add.s64 	%rd16, %rd12, %rd15;
	ld.global.f32 	%f7, [%rd16];
	add.s64 	%rd17, %rd13, %rd15;
	ld.global.f32 	%f8, [%rd17];
	mul.f32 	%f9, %f7, %f8;
	add.s64 	%rd18, %rd14, %rd15;
	st.global.f32 	[%rd18], %f9;
	add.s64 	%rd19, %rd16, %rd15;
	ld.global.f32 	%f10, [%rd19];
	add.s64 	%rd20, %rd17, %rd15;
	ld.global.f32 	%f11, [%rd20];
	mul.f32 	%f12, %f10, %f11;
	add.s64 	%rd21, %rd18, %rd15;
	st.global.f32 	[%rd21], %f12;
	add.s64 	%rd22, %rd19, %rd15;
	ld.global.f32 	%f13, [%rd22];
	add.s64 	%rd23, %rd20, %rd15;
	ld.global.f32 	%f14, [%rd23];
	mul.f32 	%f15, %f13, %f14;
	add.s64 	%rd24, %rd21, %rd15;
	st.global.f32 	[%rd24], %f15;
	add.s32 	%r29, %r26, %r29;
	setp.lt.s32 	%p6, %r29, %r12;
	@%p6 bra 	$L__BB0_6;
$L__BB0_7:
	ret;

}
	// .globl	_Z6ReducePfS_
.visible .entry _Z6ReducePfS_(
	.param .u64 .ptr .align 1 _Z6ReducePfS__param_0,
	.param .u64 .ptr .align 1 _Z6ReducePfS__param_1
)
{
	.reg .pred 	%p<5>;
	.reg .b32 	%r<16>;
	.reg .b32 	%f<6>;
	.reg .b64 	%rd<9>;

	ld.param.u64 	%rd2, [_Z6ReducePfS__param_0];
	ld.param.u64 	%rd1, [_Z6ReducePfS__param_1];
	cvta.to.global.u64 	%rd3, %rd2;
	mov.u32 	%r1, %tid.x;
	mov.u32 	%r2, %ctaid.x;
	mov.u32 	%r3, %ntid.x;
	mad.lo.s32 	%r7, %r2, %r3, %r1;
	mul.wide.u32 	%rd4, %r7, 4;
	add.s64 	%rd5, %rd3, %rd4;
	ld.global.f32 	%f1, [%rd5];
	shl.b32 	%r8, %r1, 2;
	mov.u32 	%r9, shared;
	add.s32 	%r4, %r9, %r8;
	st.shared.f32 	[%r4], %f1;
	bar.sync 	0;
	setp.lt.u32 	%p1, %r3, 2;
	@%p1 bra 	$L__BB1_5;
	mov.b32 	%r15, 1;
$L__BB1_2:
	shl.b32 	%r6, %r15, 1;
	add.s32 	%r11, %r6, -1;
	and.b32  	%r12, %r11, %r1;
	setp.ne.s32 	%p2, %r12, 0;
	@%p2 bra 	$L__BB1_4;
	shl.b32 	%r13, %r15, 2;
	add.s32 	%r14, %r4, %r13;
	ld.shared.f32 	%f2, [%r14];
	ld.shared.f32 	%f3, [%r4];
	add.f32 	%f4, %f2, %f3;
	st.shared.f32 	[%r4], %f4;
$L__BB1_4:
	bar.sync 	0;
	setp.lt.u32 	%p3, %r6, %r3;
	mov.u32 	%r15, %r6;
	@%p3 bra 	$L__BB1_2;
$L__BB1_5:
	setp.ne.s32 	%p4, %r1, 0;
	@%p4 bra 	$L__BB1_7;
	ld.shared.f32 	%f5, [shared];
	cvta.to.global.u64 	%rd6, %rd1;
	mul.wide.u32 	%rd7, %r2, 4;
	add.s64 	%rd8, %rd6, %rd7;
	st.global.f32 	[%rd8], %f5;
$L__BB1_7:
	ret;

}


// ===== COMPILED SASS (sm_100) =====

	.target	sm_100

	.elftype	@"ET_EXEC"


//--------------------- .note.nv.tkinfo           --------------------------
	.section	.note.nv.tkinfo,"",@"SHT_NOTE"
	.sectionflags	@"SHF_NOTE_NV_TKINFO"
	.tkinfo
        /*0018*/ 	.word	0x00000002
        /*0030*/ 	.string	""
        /*0030*/ 	.string	"ptxas"
        /*0030*/ 	.string	"Cuda compilation tools, release 13.0, V13.0.88"
        /*0030*/ 	.string	"Build cuda_13.0.r13.0/compiler.36424714_0"
        /*0030*/ 	.string	"-arch sm_100 -m 64 "



//--------------------- .note.nv.cuinfo           --------------------------
	.section	.note.nv.cuinfo,"",@"SHT_NOTE"
	.sectionflags	@"SHF_NOTE_NV_CUINFO"
        /*0018*/ 	.short	0x0002
        /*001a*/ 	.short	0x0064
        /*001c*/ 	.short	0x0082
	.zero		2


//--------------------- .nv.info                  --------------------------
	.section	.nv.info,"",@"SHT_CUDA_INFO"
	.align	4


	//----- nvinfo : EIATTR_REGCOUNT
	.align		4
        /*0000*/ 	.byte	0x04, 0x2f
        /*0002*/ 	.short	(.L_1 - .L_0)
	.align		4
.L_0:
        /*0004*/ 	.word	index@(_Z9KernelMuliPfS_S_)
        /*0008*/ 	.word	0x0000001a


	//----- nvinfo : EIATTR_FRAME_SIZE
	.align		4
.L_1:
        /*000c*/ 	.byte	0x04, 0x11
        /*000e*/ 	.short	(.L_3 - .L_2)
	.align		4
.L_2:
        /*0010*/ 	.word	index@(_Z9KernelMuliPfS_S_)
        /*0014*/ 	.word	0x00000000


	//----- nvinfo : EIATTR_REGCOUNT
	.align		4
.L_3:
        /*0018*/ 	.byte	0x04, 0x2f
        /*001a*/ 	.short	(.L_5 - .L_4)
	.align		4
.L_4:
        /*001c*/ 	.word	index@(_Z6ReducePfS_)
        /*0020*/ 	.word	0x0000000b


	//----- nvinfo : EIATTR_FRAME_SIZE
	.align		4
.L_5:
        /*0024*/ 	.byte	0x04, 0x11
        /*0026*/ 	.short	(.L_7 - .L_6)
	.align		4
.L_6:
        /*0028*/ 	.word	index@(_Z6ReducePfS_)
        /*002c*/ 	.word	0x00000000


	//----- nvinfo : EIATTR_MIN_STACK_SIZE
	.align		4
.L_7:
        /*0030*/ 	.byte	0x04, 0x12
        /*0032*/ 	.short	(.L_9 - .L_8)
	.align		4
.L_8:
        /*0034*/ 	.word	index@(_Z6ReducePfS_)
        /*0038*/ 	.word	0x00000000


	//----- nvinfo : EIATTR_MIN_STACK_SIZE
	.align		4
.L_9:
        /*003c*/ 	.byte	0x04, 0x12
        /*003e*/ 	.short	(.L_11 - .L_10)
	.align		4
.L_10:
        /*0040*/ 	.word	index@(_Z9KernelMuliPfS_S_)
        /*0044*/ 	.word	0x00000000
.L_11:


//--------------------- .nv.compat                --------------------------
	.section	.nv.compat,"",@"SHT_CUDA_COMPAT_INFO"
	.align	4
        /*0000*/ 	.byte	0x02, 0x09, 0x00, 0x00, 0x02, 0x02, 0x01, 0x00, 0x02, 0x05, 0x05, 0x00, 0x03, 0x07, 0x01, 0x01
        /*0010*/ 	.byte	0x02, 0x03, 0x00, 0x00, 0x02, 0x06, 0x01, 0x00, 0x04, 0x0b, 0x08, 0x00, 0x09, 0x00, 0x00, 0x00
        /*0020*/ 	.byte	0x00, 0x00, 0x00, 0x00


//--------------------- .nv.info._Z6ReducePfS_    --------------------------
	.section	.nv.info._Z6ReducePfS_,"",@"SHT_CUDA_INFO"
	.sectionflags	@""
	.align	4


	//----- nvinfo : EIATTR_CUDA_API_VERSION
	.align		4
        /*0000*/ 	.byte	0x04, 0x37
        /*0002*/ 	.short	(.L_13 - .L_12)
.L_12:
        /*0004*/ 	.word	0x00000082


	//----- nvinfo : EIATTR_KPARAM_INFO
	.align		4
.L_13:
        /*0008*/ 	.byte	0x04, 0x17
        /*000a*/ 	.short	(.L_15 - .L_14)
.L_14:
        /*000c*/ 	.word	0x00000000
        /*0010*/ 	.short	0x0001
        /*0012*/ 	.short	0x0008
        /*0014*/ 	.byte	0x00, 0xf5, 0x21, 0x00


	//----- nvinfo : EIATTR_KPARAM_INFO
	.align		4
.L_15:
        /*0018*/ 	.byte	0x04, 0x17
        /*001a*/ 	.short	(.L_17 - .L_16)
.L_16:
        /*001c*/ 	.word	0x00000000
        /*0020*/ 	.short	0x0000
        /*0022*/ 	.short	0x0000
        /*0024*/ 	.byte	0x00, 0xf5, 0x21, 0x00


	//----- nvinfo : EIATTR_SPARSE_MMA_MASK
	.align		4
.L_17:
        /*0028*/ 	.byte	0x03, 0x50
        /*002a*/ 	.short	0x0000


	//----- nvinfo : EIATTR_MAXREG_COUNT
	.align		4
        /*002c*/ 	.byte	0x03, 0x1b
        /*002e*/ 	.short	0x00ff


	//----- nvinfo : EIATTR_NUM_BARRIERS
	.align		4
        /*0030*/ 	.byte	0x02, 0x4c
        /*0032*/ 	.byte	0x01
	.zero		1


	//----- nvinfo : EIATTR_MERCURY_ISA_VERSION
	.align		4
        /*0034*/ 	.byte	0x03, 0x5f
        /*0036*/ 	.short	0x0101


	//----- nvinfo : EIATTR_VRC_CTA_INIT_COUNT
	.align		4
        /*0038*/ 	.byte	0x02, 0x4a
	.zero		1
	.zero		1


	//----- nvinfo : EIATTR_EXIT_INSTR_OFFSETS
	.align		4
        /*003c*/ 	.byte	0x04, 0x1c
        /*003e*/ 	.short	(.L_19 - .L_18)


	//   ....[0]....
.L_18:
        /*0040*/ 	.word	0x000001f0


	//   ....[1]....
        /*0044*/ 	.word	0x00000270


	//----- nvinfo : EIATTR_CBANK_PARAM_SIZE
	.align		4
.L_19:
        /*0048*/ 	.byte	0x03, 0x19
        /*004a*/ 	.short	0x0010


	//----- nvinfo : EIATTR_PARAM_CBANK
	.align		4
        /*004c*/ 	.byte	0x04, 0x0a
        /*004e*/ 	.short	(.L_21 - .L_20)
	.align		4
.L_20:
        /*0050*/ 	.word	index@(.nv.constant0._Z6ReducePfS_)
        /*0054*/ 	.short	0x0380
        /*0056*/ 	.short	0x0010


	//----- nvinfo : EIATTR_SW_WAR
	.align		4
.L_21:
        /*0058*/ 	.byte	0x04, 0x36
        /*005a*/ 	.short	(.L_23 - .L_22)
.L_22:
        /*005c*/ 	.word	0x00000008
.L_23:


//--------------------- .nv.info._Z9KernelMuliPfS_S_ --------------------------
	.section	.nv.info._Z9KernelMuliPfS_S_,"",@"SHT_CUDA_INFO"
	.sectionflags	@""
	.align	4


	//----- nvinfo : EIATTR_CUDA_API_VERSION
	.align		4
        /*0000*/ 	.byte	0x04, 0x37
        /*0002*/ 	.short	(.L_25 - .L_24)
.L_24:
        /*0004*/ 	.word	0x00000082


	//----- nvinfo : EIATTR_KPARAM_INFO
	.align		4
.L_25:
        /*0008*/ 	.byte	0x04, 0x17
        /*000a*/ 	.short	(.L_27 - .L_26)
.L_26:
        /*000c*/ 	.word	0x00000000
        /*0010*/ 	.short	0x0003
        /*0012*/ 	.short	0x0018
        /*0014*/ 	.byte	0x00, 0xf5, 0x21, 0x00


	//----- nvinfo : EIATTR_KPARAM_INFO
	.align		4
.L_27:
        /*0018*/ 	.byte	0x04, 0x17
        /*001a*/ 	.short	(.L_29 - .L_28)
.L_28:
        /*001c*/ 	.word	0x00000000
        /*0020*/ 	.short	0x0002
        /*0022*/ 	.short	0x0010
        /*0024*/ 	.byte	0x00, 0xf5, 0x21, 0x00


	//----- nvinfo : EIATTR_KPARAM_INFO
	.align		4
.L_29:
        /*0028*/ 	.byte	0x04, 0x17
        /*002a*/ 	.short	(.L_31 - .L_30)
.L_30:
        /*002c*/ 	.word	0x00000000
        /*0030*/ 	.short	0x0001
        /*0032*/ 	.short	0x0008
        /*0034*/ 	.byte	0x00, 0xf5, 0x21, 0x00


	//----- nvinfo : EIATTR_KPARAM_INFO
	.align		4
.L_31:
        /*0038*/ 	.byte	0x04, 0x17
        /*003a*/ 	.short	(.L_33 - .L_32)
.L_32:
        /*003c*/ 	.word	0x00000000
        /*0040*/ 	.short	0x0000
        /*0042*/ 	.short	0x0000
        /*0044*/ 	.byte	0x00, 0xf0, 0x11, 0x00


	//----- nvinfo : EIATTR_SPARSE_MMA_MASK
	.align		4
.L_33:
        /*0048*/ 	.byte	0x03, 0x50
        /*004a*/ 	.short	0x0000


	//----- nvinfo : EIATTR_MAXREG_COUNT
	.align		4
        /*004c*/ 	.byte	0x03, 0x1b
        /*004e*/ 	.short	0x00ff


	//----- nvinfo : EIATTR_MERCURY_ISA_VERSION
	.align		4
        /*0050*/ 	.byte	0x03, 0x5f
        /*0052*/ 	.short	0x0101


	//----- nvinfo : EIATTR_VRC_CTA_INIT_COUNT
	.align		4
        /*0054*/ 	.byte	0x02, 0x4a
	.zero		1
	.zero		1


	//----- nvinfo : EIATTR_EXIT_INSTR_OFFSETS
	.align		4
        /*0058*/ 	.byte	0x04, 0x1c
        /*005a*/ 	.short	(.L_35 - .L_34)


	//   ....[0]....
.L_34:
        /*005c*/ 	.word	0x00000090


	//   ....[1]....
        /*0060*/ 	.word	0x000003a0


	//   ....[2]....
        /*0064*/ 	.word	0x000005d0


	//----- nvinfo : EIATTR_CRS_STACK_SIZE
	.align		4
.L_35:
        /*0068*/ 	.byte	0x04, 0x1e
        /*006a*/ 	.short	(.L_37 - .L_36)
.L_36:
        /*006c*/ 	.word	0x00000000


	//----- nvinfo : EIATTR_CBANK_PARAM_SIZE
	.align		4
.L_37:
        /*0070*/ 	.byte	0x03, 0x19
        /*0072*/ 	.short	0x0020


	//----- nvinfo : EIATTR_PARAM_CBANK
	.align		4
        /*0074*/ 	.byte	0x04, 0x0a
        /*0076*/ 	.short	(.L_39 - .L_38)
	.align		4
.L_38:
        /*0078*/ 	.word	index@(.nv.constant0._Z9KernelMuliPfS_S_)
        /*007c*/ 	.short	0x0380
        /*007e*/ 	.short	0x0020


	//----- nvinfo : EIATTR_SW_WAR
	.align		4
.L_39:
        /*0080*/ 	.byte	0x04, 0x36
        /*0082*/ 	.short	(.L_41 - .L_40)
.L_40:
        /*0084*/ 	.word	0x00000008
.L_41:


//--------------------- .nv.callgraph             --------------------------
	.section	.nv.callgraph,"",@"SHT_CUDA_CALLGRAPH"
	.align	4
	.sectionentsize	8
	.align		4
        /*0000*/ 	.word	0x00000000
	.align		4
        /*0004*/ 	.word	0xffffffff
	.align		4
        /*0008*/ 	.word	0x00000000
	.align		4
        /*000c*/ 	.word	0xfffffffe
	.align		4
        /*0010*/ 	.word	0x00000000
	.align		4
        /*0014*/ 	.word	0xfffffffd
	.align		4
        /*0018*/ 	.word	0x00000000
	.align		4
        /*001c*/ 	.word	0xfffffffc


//--------------------- .text._Z6ReducePfS_       --------------------------
	.section	.text._Z6ReducePfS_,"ax",@progbits
	.align	128
        .global         _Z6ReducePfS_
        .type           _Z6ReducePfS_,@function
        .size           _Z6ReducePfS_,(.L_x_8 - _Z6ReducePfS_)
        .other          _Z6ReducePfS_,@"STO_CUDA_ENTRY STV_DEFAULT"
_Z6ReducePfS_:
.text._Z6ReducePfS_:
[----:B------:R-:W-:Y:S01]  /*0000*/  LDC R1, c[0x0][0x37c] ;  /* 0x0000df00ff017b82 */ /* 0x000fe20000000800 */
[----:B------:R-:W0:Y:S07]  /*0010*/  S2R R7, SR_TID.X ;  /* 0x0000000000077919 */ /* 0x000e2e0000002100 */
[----:B------:R-:W1:Y:S01]  /*0020*/  LDC.64 R2, c[0x0][0x380] ;  /* 0x0000e000ff027b82 */ /* 0x000e620000000a00 */
[----:B------:R-:W0:Y:S01]  /*0030*/  LDCU UR8, c[0x0][0x360] ;  /* 0x00006c00ff0877ac */ /* 0x000e220008000800 */
[----:B------:R-:W0:Y:S01]  /*0040*/  S2R R6, SR_CTAID.X ;  /* 0x0000000000067919 */ /* 0x000e220000002500 */
[----:B------:R-:W2:Y:S01]  /*0050*/  LDCU.64 UR6, c[0x0][0x358] ;  /* 0x00006b00ff0677ac */ /* 0x000ea20008000a00 */
[----:B0-----:R-:W-:-:S04]  /*0060*/  IMAD R5, R6, UR8, R7 ;  /* 0x0000000806057c24 */ /* 0x001fc8000f8e0207 */
[----:B-1----:R-:W-:-:S06]  /*0070*/  IMAD.WIDE.U32 R2, R5, 0x4, R2 ;  /* 0x0000000405027825 */ /* 0x002fcc00078e0002 */
[----:B--2---:R-:W2:Y:S01]  /*0080*/  LDG.E R2, desc[UR6][R2.64] ;  /* 0x0000000602027981 */ /* 0x004ea2000c1e1900 */
[----:B------:R-:W0:Y:S01]  /*0090*/  S2UR UR5, SR_CgaCtaId ;  /* 0x00000000000579c3 */ /* 0x000e220000008800 */
[----:B------:R-:W-:Y:S01]  /*00a0*/  UMOV UR4, 0x400 ;  /* 0x0000040000047882 */ /* 0x000fe20000000000 */
[----:B------:R-:W-:Y:S01]  /*00b0*/  UISETP.GE.U32.AND UP0, UPT, UR8, 0x2, UPT ;  /* 0x000000020800788c */ /* 0x000fe2000bf06070 */
[----:B------:R-:W-:Y:S01]  /*00c0*/  ISETP.NE.AND P0, PT, R7, RZ, PT ;  /* 0x000000ff0700720c */ /* 0x000fe20003f05270 */
[----:B0-----:R-:W-:-:S06]  /*00d0*/  ULEA UR4, UR5, UR4, 0x18 ;  /* 0x0000000405047291 */ /* 0x001fcc000f8ec0ff */
[----:B------:R-:W-:-:S05]  /*00e0*/  LEA R5, R7, UR4, 0x2 ;  /* 0x0000000407057c11 */ /* 0x000fca000f8e10ff */
[----:B--2---:R0:W-:Y:S01]  /*00f0*/  STS [R5], R2 ;  /* 0x0000000205007388 */ /* 0x0041e20000000800 */
[----:B------:R-:W-:Y:S06]  /*0100*/  BAR.SYNC.DEFER_BLOCKING 0x0 ;  /* 0x0000000000007b1d */ /* 0x000fec0000010000 */
[----:B------:R-:W-:Y:S05]  /*0110*/  BRA.U !UP0, `(.L_x_0) ;  /* 0x0000000108347547 */ /* 0x000fea000b800000 */
[----:B------:R-:W-:-:S07]  /*0120*/  HFMA2 R0, -RZ, RZ, 0, 5.9604644775390625e-08 ;  /* 0x00000001ff007431 */ /* 0x000fce00000001ff */
.L_x_1:
[----:B------:R-:W-:-:S05]  /*0130*/  SHF.L.U32 R8, R0, 0x1, RZ ;  /* 0x0000000100087819 */ /* 0x000fca00000006ff */
[----:B0-----:R-:W-:-:S05]  /*0140*/  VIADD R2, R8, 0xffffffff ;  /* 0xffffffff08027836 */ /* 0x001fca0000000000 */
[----:B------:R-:W-:-:S13]  /*0150*/  LOP3.LUT P1, RZ, R2, R7, RZ, 0xc0, !PT ;  /* 0x0000000702ff7212 */ /* 0x000fda000782c0ff */
[----:B------:R-:W-:Y:S01]  /*0160*/  @!P1 LEA R2, R0, R5, 0x2 ;  /* 0x0000000500029211 */ /* 0x000fe200078e10ff */
[----:B------:R-:W-:Y:S01]  /*0170*/  @!P1 LDS R3, [R5] ;  /* 0x0000000005039984 */ /* 0x000fe20000000800 */
[----:B------:R-:W-:-:S04]  /*0180*/  IMAD.MOV.U32 R0, RZ, RZ, R8 ;  /* 0x000000ffff007224 */ /* 0x000fc800078e0008 */
[----:B------:R-:W0:Y:S02]  /*0190*/  @!P1 LDS R2, [R2] ;  /* 0x0000000002029984 */ /* 0x000e240000000800 */
[----:B0-----:R-:W-:-:S05]  /*01a0*/  @!P1 FADD R4, R2, R3 ;  /* 0x0000000302049221 */ /* 0x001fca0000000000 */
[----:B------:R1:W-:Y:S01]  /*01b0*/  @!P1 STS [R5], R4 ;  /* 0x0000000405009388 */ /* 0x0003e20000000800 */
[----:B------:R-:W-:Y:S01]  /*01c0*/  BAR.SYNC.DEFER_BLOCKING 0x0 ;  /* 0x0000000000007b1d */ /* 0x000fe20000010000 */
[----:B------:R-:W-:-:S13]  /*01d0*/  ISETP.GE.U32.AND P1, PT, R8, UR8, PT ;  /* 0x0000000808007c0c */ /* 0x000fda000bf26070 */
[----:B-1----:R-:W-:Y:S05]  /*01e0*/  @!P1 BRA `(.L_x_1) ;  /* 0xfffffffc00d09947 */ /* 0x002fea000383ffff */
.L_x_0:
[----:B------:R-:W-:Y:S05]  /*01f0*/  @P0 EXIT ;  /* 0x000000000000094d */ /* 0x000fea0003800000 */
[----:B------:R-:W1:Y:S01]  /*0200*/  S2UR UR5, SR_CgaCtaId ;  /* 0x00000000000579c3 */ /* 0x000e620000008800 */
[----:B------:R-:W-:-:S07]  /*0210*/  UMOV UR4, 0x400 ;  /* 0x0000040000047882 */ /* 0x000fce0000000000 */
[----:B0-----:R-:W0:Y:S01]  /*0220*/  LDC.64 R2, c[0x0][0x388] ;  /* 0x0000e200ff027b82 */ /* 0x001e220000000a00 */
[----:B-1----:R-:W-:Y:S01]  /*0230*/  ULEA UR4, UR5, UR4, 0x18 ;  /* 0x0000000405047291 */ /* 0x002fe2000f8ec0ff */
[----:B0-----:R-:W-:-:S08]  /*0240*/  IMAD.WIDE.U32 R2, R6, 0x4, R2 ;  /* 0x0000000406027825 */ /* 0x001fd000078e0002 */
[----:B------:R-:W0:Y:S04]  /*0250*/  LDS R5, [UR4] ;  /* 0x00000004ff057984 */ /* 0x000e280008000800 */
[----:B0-----:R-:W-:Y:S01]  /*0260*/  STG.E desc[UR6][R2.64], R5 ;  /* 0x0000000502007986 */ /* 0x001fe2000c101906 */
[----:B------:R-:W-:Y:S05]  /*0270*/  EXIT ;  /* 0x000000000000794d */ /* 0x000fea0003800000 */
.L_x_2:
[----:B------:R-:W-:-:S00]  /*0280*/  BRA `(.L_x_2) ;  /* 0xfffffffc00fc7947 */ /* 0x000fc0000383ffff */
[----:B------:R-:W-:-:S00]  /*0290*/  NOP ;  /* 0x0000000000007918 */ /* 0x000fc00000000000 */
        /* <DEDUP_REMOVED lines=14> */
.L_x_8:


//--------------------- .text._Z9KernelMuliPfS_S_ --------------------------
	.section	.text._Z9KernelMuliPfS_S_,"ax",@progbits
	.align	128
        .global         _Z9KernelMuliPfS_S_
        .type           _Z9KernelMuliPfS_S_,@function
        .size           _Z9KernelMuliPfS_S_,(.L_x_9 - _Z9KernelMuliPfS_S_)
        .other          _Z9KernelMuliPfS_S_,@"STO_CUDA_ENTRY STV_DEFAULT"
_Z9KernelMuliPfS_S_:
.text._Z9KernelMuliPfS_S_:
[----:B------:R-:W-:Y:S01]  /*0000*/  LDC R1, c[0x0][0x37c] ;  /* 0x0000df00ff017b82 */ /* 0x000fe20000000800 */
[----:B------:R-:W0:Y:S07]  /*0010*/  S2R R3, SR_TID.X ;  /* 0x0000000000037919 */ /* 0x000e2e0000002100 */
[----:B------:R-:W0:Y:S01]  /*0020*/  S2UR UR4, SR_CTAID.X ;  /* 0x00000000000479c3 */ /* 0x000e220000002500 */
[----:B------:R-:W1:Y:S07]  /*0030*/  LDCU UR6, c[0x0][0x380] ;  /* 0x00007000ff0677ac */ /* 0x000e6e0008000800 */
[----:B------:R-:W0:Y:S01]  /*0040*/  LDC R0, c[0x0][0x360] ;  /* 0x0000d800ff007b82 */ /* 0x000e220000000800 */
[----:B------:R-:W2:Y:S01]  /*0050*/  LDCU UR5, c[0x0][0x370] ;  /* 0x00006e00ff0577ac */ /* 0x000ea20008000800 */
[----:B0-----:R-:W-:-:S02]  /*0060*/  IMAD R3, R0, UR4, R3 ;  /* 0x0000000400037c24 */ /* 0x001fc4000f8e0203 */
[----:B--2---:R-:W-:-:S03]  /*0070*/  IMAD R0, R0, UR5, RZ ;  /* 0x0000000500007c24 */ /* 0x004fc6000f8e02ff */
[----:B-1----:R-:W-:-:S13]  /*0080*/  ISETP.GE.AND P0, PT, R3, UR6, PT ;  /* 0x0000000603007c0c */ /* 0x002fda000bf06270 */
[----:B------:R-:W-:Y:S05]  /*0090*/  @P0 EXIT ;  /* 0x000000000000094d */ /* 0x000fea0003800000 */
[----:B------:R-:W0:Y:S01]  /*00a0*/  I2F.U32.RP R8, R0 ;  /* 0x0000000000087306 */ /* 0x000e220000209000 */
[----:B------:R-:W-:Y:S01]  /*00b0*/  IADD3 R2, PT, PT, R0, R3, RZ ;  /* 0x0000000300027210 */ /* 0x000fe20007ffe0ff */
[----:B------:R-:W1:Y:S01]  /*00c0*/  LDCU.64 UR4, c[0x0][0x358] ;  /* 0x00006b00ff0477ac */ /* 0x000e620008000a00 */
[----:B------:R-:W-:Y:S01]  /*00d0*/  IADD3 R9, PT, PT, RZ, -R0, RZ ;  /* 0x80000000ff097210 */ /* 0x000fe20007ffe0ff */
[----:B------:R-:W-:Y:S01]  /*00e0*/  BSSY.RECONVERGENT B0, `(.L_x_3) ;  /* 0x000002b000007945 */ /* 0x000fe20003800200 */
[C---:B------:R-:W-:Y:S02]  /*00f0*/  ISETP.GE.AND P0, PT, R2.reuse, UR6, PT ;  /* 0x0000000602007c0c */ /* 0x040fe4000bf06270 */
[----:B------:R-:W-:Y:S02]  /*0100*/  VIMNMX R7, PT, PT, R2, UR6, !PT ;  /* 0x0000000602077c48 */ /* 0x000fe4000ffe0100 */
[----:B------:R-:W-:Y:S02]  /*0110*/  SEL R6, RZ, 0x1, P0 ;  /* 0x00000001ff067807 */ /* 0x000fe40000000000 */
[----:B------:R-:W-:-:S02]  /*0120*/  ISETP.NE.U32.AND P2, PT, R0, RZ, PT ;  /* 0x000000ff0000720c */ /* 0x000fc40003f45070 */
[----:B------:R-:W-:Y:S01]  /*0130*/  IADD3 R7, PT, PT, R7, -R2, -R6 ;  /* 0x8000000207077210 */ /* 0x000fe20007ffe806 */
[----:B0-----:R-:W0:Y:S02]  /*0140*/  MUFU.RCP R8, R8 ;  /* 0x0000000800087308 */ /* 0x001e240000001000 */
[----:B0-----:R-:W-:-:S06]  /*0150*/  IADD3 R4, PT, PT, R8, 0xffffffe, RZ ;  /* 0x0ffffffe08047810 */ /* 0x001fcc0007ffe0ff */
[----:B------:R0:W2:Y:S02]  /*0160*/  F2I.FTZ.U32.TRUNC.NTZ R5, R4 ;  /* 0x0000000400057305 */ /* 0x0000a4000021f000 */
[----:B0-----:R-:W-:Y:S02]  /*0170*/  HFMA2 R4, -RZ, RZ, 0, 0 ;  /* 0x00000000ff047431 */ /* 0x001fe400000001ff */
[----:B--2---:R-:W-:-:S04]  /*0180*/  IMAD R9, R9, R5, RZ ;  /* 0x0000000509097224 */ /* 0x004fc800078e02ff */
[----:B------:R-:W-:-:S06]  /*0190*/  IMAD.HI.U32 R8, R5, R9, R4 ;  /* 0x0000000905087227 */ /* 0x000fcc00078e0004 */
[----:B------:R-:W-:-:S05]  /*01a0*/  IMAD.HI.U32 R5, R8, R7, RZ ;  /* 0x0000000708057227 */ /* 0x000fca00078e00ff */
[----:B------:R-:W-:-:S05]  /*01b0*/  IADD3 R2, PT, PT, -R5, RZ, RZ ;  /* 0x000000ff05027210 */ /* 0x000fca0007ffe1ff */
[----:B------:R-:W-:-:S05]  /*01c0*/  IMAD R7, R0, R2, R7 ;  /* 0x0000000200077224 */ /* 0x000fca00078e0207 */
[----:B------:R-:W-:-:S13]  /*01d0*/  ISETP.GE.U32.AND P0, PT, R7, R0, PT ;  /* 0x000000000700720c */ /* 0x000fda0003f06070 */
[----:B------:R-:W-:Y:S02]  /*01e0*/  @P0 IADD3 R7, PT, PT, -R0, R7, RZ ;  /* 0x0000000700070210 */ /* 0x000fe40007ffe1ff */
[----:B------:R-:W-:Y:S02]  /*01f0*/  @P0 IADD3 R5, PT, PT, R5, 0x1, RZ ;  /* 0x0000000105050810 */ /* 0x000fe40007ffe0ff */
[----:B------:R-:W-:-:S13]  /*0200*/  ISETP.GE.U32.AND P1, PT, R7, R0, PT ;  /* 0x000000000700720c */ /* 0x000fda0003f26070 */
[----:B------:R-:W-:Y:S02]  /*0210*/  @P1 IADD3 R5, PT, PT, R5, 0x1, RZ ;  /* 0x0000000105051810 */ /* 0x000fe40007ffe0ff */
[----:B------:R-:W-:-:S04]  /*0220*/  @!P2 LOP3.LUT R5, RZ, R0, RZ, 0x33, !PT ;  /* 0x00000000ff05a212 */ /* 0x000fc800078e33ff */
[----:B------:R-:W-:-:S04]  /*0230*/  IADD3 R2, PT, PT, R6, R5, RZ ;  /* 0x0000000506027210 */ /* 0x000fc80007ffe0ff */
[C---:B------:R-:W-:Y:S02]  /*0240*/  LOP3.LUT R4, R2.reuse, 0x3, RZ, 0xc0, !PT ;  /* 0x0000000302047812 */ /* 0x040fe400078ec0ff */
[----:B------:R-:W-:Y:S02]  /*0250*/  ISETP.GE.U32.AND P1, PT, R2, 0x3, PT ;  /* 0x000000030200780c */ /* 0x000fe40003f26070 */
[----:B------:R-:W-:-:S13]  /*0260*/  ISETP.NE.AND P0, PT, R4, 0x3, PT ;  /* 0x000000030400780c */ /* 0x000fda0003f05270 */
[----:B-1----:R-:W-:Y:S05]  /*0270*/  @!P0 BRA `(.L_x_4) ;  /* 0x0000000000448947 */ /* 0x002fea0003800000 */
[----:B------:R-:W0:Y:S01]  /*0280*/  LDC.64 R4, c[0x0][0x388] ;  /* 0x0000e200ff047b82 */ /* 0x000e220000000a00 */
[----:B------:R-:W-:-:S04]  /*0290*/  IADD3 R2, PT, PT, R2, 0x1, RZ ;  /* 0x0000000102027810 */ /* 0x000fc80007ffe0ff */
[----:B------:R-:W-:-:S03]  /*02a0*/  LOP3.LUT R2, R2, 0x3, RZ, 0xc0, !PT ;  /* 0x0000000302027812 */ /* 0x000fc600078ec0ff */
[----:B------:R-:W1:Y:S01]  /*02b0*/  LDC.64 R6, c[0x0][0x390] ;  /* 0x0000e400ff067b82 */ /* 0x000e620000000a00 */
[----:B------:R-:W-:-:S07]  /*02c0*/  IADD3 R2, PT, PT, -R2, RZ, RZ ;  /* 0x000000ff02027210 */ /* 0x000fce0007ffe1ff */
[----:B------:R-:W2:Y:S02]  /*02d0*/  LDC.64 R8, c[0x0][0x398] ;  /* 0x0000e600ff087b82 */ /* 0x000ea40000000a00 */
.L_x_5:
[----:B-1----:R-:W-:-:S04]  /*02e0*/  IMAD.WIDE R12, R3, 0x4, R6 ;  /* 0x00000004030c7825 */ /* 0x002fc800078e0206 */
[C---:B0-----:R-:W-:Y:S02]  /*02f0*/  IMAD.WIDE R14, R3.reuse, 0x4, R4 ;  /* 0x00000004030e7825 */ /* 0x041fe400078e0204 */
[----:B---3--:R-:W3:Y:S04]  /*0300*/  LDG.E R13, desc[UR4][R12.64] ;  /* 0x000000040c0d7981 */ /* 0x008ee8000c1e1900 */
[----:B------:R-:W3:Y:S01]  /*0310*/  LDG.E R14, desc[UR4][R14.64] ;  /* 0x000000040e0e7981 */ /* 0x000ee2000c1e1900 */
[----:B--2---:R-:W-:Y:S01]  /*0320*/  IMAD.WIDE R10, R3, 0x4, R8 ;  /* 0x00000004030a7825 */ /* 0x004fe200078e0208 */
[----:B------:R-:W-:Y:S02]  /*0330*/  IADD3 R2, PT, PT, R2, 0x1, RZ ;  /* 0x0000000102027810 */ /* 0x000fe40007ffe0ff */
[----:B------:R-:W-:-:S02]  /*0340*/  IADD3 R3, PT, PT, R0, R3, RZ ;  /* 0x0000000300037210 */ /* 0x000fc40007ffe0ff */
[----:B------:R-:W-:Y:S01]  /*0350*/  ISETP.NE.AND P0, PT, R2, RZ, PT ;  /* 0x000000ff0200720c */ /* 0x000fe20003f05270 */
[----:B---3--:R-:W-:-:S05]  /*0360*/  FMUL R17, R14, R13 ;  /* 0x0000000d0e117220 */ /* 0x008fca0000400000 */
[----:B------:R3:W-:Y:S07]  /*0370*/  STG.E desc[UR4][R10.64], R17 ;  /* 0x000000110a007986 */ /* 0x0007ee000c101904 */
[----:B------:R-:W-:Y:S05]  /*0380*/  @P0 BRA `(.L_x_5) ;  /* 0xfffffffc00d40947 */ /* 0x000fea000383ffff */
.L_x_4:
[----:B------:R-:W-:Y:S05]  /*0390*/  BSYNC.RECONVERGENT B0 ;  /* 0x0000000000007941 */ /* 0x000fea0003800200 */
.L_x_3:
[----:B------:R-:W-:Y:S05]  /*03a0*/  @!P1 EXIT ;  /* 0x000000000000994d */ /* 0x000fea0003800000 */
.L_x_6:
[----:B------:R-:W3:Y:S08]  /*03b0*/  LDC.64 R4, c[0x0][0x388] ;  /* 0x0000e200ff047b82 */ /* 0x000ef00000000a00 */
[----:B------:R-:W0:Y:S01]  /*03c0*/  LDC.64 R6, c[0x0][0x390] ;  /* 0x0000e400ff067b82 */ /* 0x000e220000000a00 */
[----:B---3--:R-:W-:-:S07]  /*03d0*/  IMAD.WIDE R10, R3, 0x4, R4 ;  /* 0x00000004030a7825 */ /* 0x008fce00078e0204 */
[----:B------:R-:W1:Y:S01]  /*03e0*/  LDC.64 R4, c[0x0][0x398] ;  /* 0x0000e600ff047b82 */ /* 0x000e620000000a00 */
[----:B--2---:R-:W2:Y:S01]  /*03f0*/  LDG.E R2, desc[UR4][R10.64] ;  /* 0x000000040a027981 */ /* 0x004ea2000c1e1900 */
[----:B0-----:R-:W-:-:S05]  /*0400*/  IMAD.WIDE R12, R3, 0x4, R6 ;  /* 0x00000004030c7825 */ /* 0x001fca00078e0206 */
[----:B------:R-:W2:Y:S01]  /*0410*/  LDG.E R7, desc[UR4][R12.64] ;  /* 0x000000040c077981 */ /* 0x000ea2000c1e1900 */
[----:B-1----:R-:W-:-:S04]  /*0420*/  IMAD.WIDE R16, R3, 0x4, R4 ;  /* 0x0000000403107825 */ /* 0x002fc800078e0204 */
[----:B------:R-:W-:-:S04]  /*0430*/  IMAD.WIDE R4, R0, 0x4, R10 ;  /* 0x0000000400047825 */ /* 0x000fc800078e020a */
[----:B--2---:R-:W-:Y:S01]  /*0440*/  FMUL R19, R2, R7 ;  /* 0x0000000702137220 */ /* 0x004fe20000400000 */
[----:B------:R-:W-:-:S04]  /*0450*/  IMAD.WIDE R6, R0, 0x4, R12 ;  /* 0x0000000400067825 */ /* 0x000fc800078e020c */
[----:B------:R0:W-:Y:S04]  /*0460*/  STG.E desc[UR4][R16.64], R19 ;  /* 0x0000001310007986 */ /* 0x0001e8000c101904 */
[----:B------:R-:W2:Y:S04]  /*0470*/  LDG.E R2, desc[UR4][R4.64] ;  /* 0x0000000404027981 */ /* 0x000ea8000c1e1900 */
[----:B------:R-:W2:Y:S01]  /*0480*/  LDG.E R15, desc[UR4][R6.64] ;  /* 0x00000004060f7981 */ /* 0x000ea2000c1e1900 */
[----:B------:R-:W-:-:S04]  /*0490*/  IMAD.WIDE R8, R0, 0x4, R16 ;  /* 0x0000000400087825 */ /* 0x000fc800078e0210 */
[----:B------:R-:W-:-:S04]  /*04a0*/  IMAD.WIDE R10, R0, 0x4, R4 ;  /* 0x00000004000a7825 */ /* 0x000fc800078e0204 */
[----:B------:R-:W-:-:S04]  /*04b0*/  IMAD.WIDE R12, R0, 0x4, R6 ;  /* 0x00000004000c7825 */ /* 0x000fc800078e0206 */
[----:B--2---:R-:W-:-:S05]  /*04c0*/  FMUL R21, R2, R15 ;  /* 0x0000000f02157220 */ /* 0x004fca0000400000 */
        /* <DEDUP_REMOVED lines=8> */
[----:B------:R-:W1:Y:S04]  /*0550*/  LDG.E R4, desc[UR4][R4.64] ;  /* 0x0000000404047981 */ /* 0x000e68000c1e1900 */
[----:B------:R-:W1:Y:S01]  /*0560*/  LDG.E R7, desc[UR4][R6.64] ;  /* 0x0000000406077981 */ /* 0x000e62000c1e1900 */
[C---:B0-----:R-:W-:Y:S01]  /*0570*/  IMAD.WIDE R16, R0.reuse, 0x4, R14 ;  /* 0x0000000400107825 */ /* 0x041fe200078e020e */
[----:B------:R-:W-:-:S04]  /*0580*/  LEA R3, R0, R3, 0x2 ;  /* 0x0000000300037211 */ /* 0x000fc800078e10ff */
[----:B------:R-:W-:Y:S01]  /*0590*/  ISETP.GE.AND P0, PT, R3, UR6, PT ;  /* 0x0000000603007c0c */ /* 0x000fe2000bf06270 */
[----:B-1----:R-:W-:-:S05]  /*05a0*/  FMUL R9, R4, R7 ;  /* 0x0000000704097220 */ /* 0x002fca0000400000 */
[----:B------:R2:W-:Y:S07]  /*05b0*/  STG.E desc[UR4][R16.64], R9 ;  /* 0x0000000910007986 */ /* 0x0005ee000c101904 */
[----:B------:R-:W-:Y:S05]  /*05c0*/  @!P0 BRA `(.L_x_6) ;  /* 0xfffffffc00788947 */ /* 0x000fea000383ffff */
[----:B------:R-:W-:Y:S05]  /*05d0*/  EXIT ;  /* 0x000000000000794d */ /* 0x000fea0003800000 */
.L_x_7:
        /* <DEDUP_REMOVED lines=10> */
.L_x_9:


//--------------------- .nv.shared._Z6ReducePfS_  --------------------------
	.section	.nv.shared._Z6ReducePfS_,"aw",@nobits
	.sectionflags	@""
	.align	16
	.zero		1024


//--------------------- .nv.shared.reserved.0     --------------------------
	.section	.nv.shared.reserved.0,"aw",@nobits
	.weak		__nv_reservedSMEM_offset_0_alias
	.size		__nv_reservedSMEM_offset_0_alias, 0, 64
	.other		__nv_reservedSMEM_offset_0_alias,@"STO_CUDA_RESERVED_SHARED STV_DEFAULT"
__nv_reservedSMEM_offset_0_alias:
	.zero		0
	.zero		64


//--------------------- .nv.shared._Z9KernelMuliPfS_S_ --------------------------
	.section	.nv.shared._Z9KernelMuliPfS_S_,"aw",@nobits
	.sectionflags	@""
	.align	16
	.zero		1024


//--------------------- .nv.constant0._Z6ReducePfS_ --------------------------
	.section	.nv.constant0._Z6ReducePfS_,"a",@progbits
	.sectionflags	@""
	.align	4
.nv.constant0._Z6ReducePfS_:
	.zero		912


//--------------------- .nv.constant0._Z9KernelMuliPfS_S_ --------------------------
	.section	.nv.constant0._Z9KernelMuliPfS_S_,"a",@progbits
	.sectionflags	@""
	.align	4
.nv.constant0._Z9KernelMuliPfS_S_:
	.zero		928


//--------------------- SYMBOLS --------------------------

	.type		.nv.reservedSmem.offset0,@object
	.size		.nv.reservedSmem.offset0,0x4
	.type		.nv.reservedSmem.cap,@object
	.size		.nv.reservedSmem.cap,0x4
